	.headerflags	@"EF_CUDA_TEXMODE_UNIFIED EF_CUDA_64BIT_ADDRESS EF_CUDA_ACCELERATORS EF_CUDA_SM90 EF_CUDA_VIRTUAL_SM(EF_CUDA_SM90)"
	.elftype	@"ET_EXEC"


//--------------------- .nv.info                  --------------------------
	.section	.nv.info,"",@"SHT_CUDA_INFO"
	.align	4


	//----- nvinfo : EIATTR_REGCOUNT
	.align		4
        /*0000*/ 	.byte	0x04, 0x2f
        /*0002*/ 	.short	(.L_3 - .L_2)
	.align		4
.L_2:
        /*0004*/ 	.word	index@(triton_poi_fused_add_div_exp_mul_neg_sin_sub_1)
        /*0008*/ 	.word	0x00000020


	//----- nvinfo : EIATTR_MIN_STACK_SIZE
	.align		4
.L_3:
        /*000c*/ 	.byte	0x04, 0x12
        /*000e*/ 	.short	(.L_5 - .L_4)
	.align		4
.L_4:
        /*0010*/ 	.word	index@(triton_poi_fused_add_div_exp_mul_neg_sin_sub_1)
        /*0014*/ 	.word	0x00000020


	//----- nvinfo : EIATTR_FRAME_SIZE
	.align		4
.L_5:
        /*0018*/ 	.byte	0x04, 0x11
        /*001a*/ 	.short	(.L_7 - .L_6)
	.align		4
.L_6:
        /*001c*/ 	.word	index@(triton_poi_fused_add_div_exp_mul_neg_sin_sub_1)
        /*0020*/ 	.word	0x00000020


	//----- nvinfo : EIATTR_MIN_STACK_SIZE
	.align		4
.L_7:
        /*0024*/ 	.byte	0x04, 0x12
        /*0026*/ 	.short	(.L_9 - .L_8)
	.align		4
.L_8:
        /*0028*/ 	.word	index@(triton_poi_fused_add_div_exp_mul_neg_sin_sub_1)
        /*002c*/ 	.word	0x00000020
.L_9:


//--------------------- .nv.info.triton_poi_fused_add_div_exp_mul_neg_sin_sub_1 --------------------------
	.section	.nv.info.triton_poi_fused_add_div_exp_mul_neg_sin_sub_1,"",@"SHT_CUDA_INFO"
	.sectionflags	@""
	.align	4


	//----- nvinfo : EIATTR_CUDA_API_VERSION
	.align		4
        /*0000*/ 	.byte	0x04, 0x37
        /*0002*/ 	.short	(.L_11 - .L_10)
.L_10:
        /*0004*/ 	.word	0x0000007c


	//----- nvinfo : EIATTR_KPARAM_INFO
	.align		4
.L_11:
        /*0008*/ 	.byte	0x04, 0x17
        /*000a*/ 	.short	(.L_13 - .L_12)
.L_12:
        /*000c*/ 	.word	0x00000000
        /*0010*/ 	.short	0x0006
        /*0012*/ 	.short	0x0030
        /*0014*/ 	.byte	0x00, 0xf0, 0x11, 0x00


	//----- nvinfo : EIATTR_KPARAM_INFO
	.align		4
.L_13:
        /*0018*/ 	.byte	0x04, 0x17
        /*001a*/ 	.short	(.L_15 - .L_14)
.L_14:
        /*001c*/ 	.word	0x00000000
        /*0020*/ 	.short	0x0005
        /*0022*/ 	.short	0x0028
        /*0024*/ 	.byte	0x00, 0xf4, 0x21, 0x00


	//----- nvinfo : EIATTR_KPARAM_INFO
	.align		4
.L_15:
        /*0028*/ 	.byte	0x04, 0x17
        /*002a*/ 	.short	(.L_17 - .L_16)
.L_16:
        /*002c*/ 	.word	0x00000000
        /*0030*/ 	.short	0x0004
        /*0032*/ 	.short	0x0020
        /*0034*/ 	.byte	0x00, 0xf4, 0x21, 0x00


	//----- nvinfo : EIATTR_KPARAM_INFO
	.align		4
.L_17:
        /*0038*/ 	.byte	0x04, 0x17
        /*003a*/ 	.short	(.L_19 - .L_18)
.L_18:
        /*003c*/ 	.word	0x00000000
        /*0040*/ 	.short	0x0003
        /*0042*/ 	.short	0x0018
        /*0044*/ 	.byte	0x00, 0xf4, 0x21, 0x00


	//----- nvinfo : EIATTR_KPARAM_INFO
	.align		4
.L_19:
        /*0048*/ 	.byte	0x04, 0x17
        /*004a*/ 	.short	(.L_21 - .L_20)
.L_20:
        /*004c*/ 	.word	0x00000000
        /*0050*/ 	.short	0x0002
        /*0052*/ 	.short	0x0010
        /*0054*/ 	.byte	0x00, 0xf4, 0x21, 0x00


	//----- nvinfo : EIATTR_KPARAM_INFO
	.align		4
.L_21:
        /*0058*/ 	.byte	0x04, 0x17
        /*005a*/ 	.short	(.L_23 - .L_22)
.L_22:
        /*005c*/ 	.word	0x00000000
        /*0060*/ 	.short	0x0001
        /*0062*/ 	.short	0x0008
        /*0064*/ 	.byte	0x00, 0xf4, 0x21, 0x00


	//----- nvinfo : EIATTR_KPARAM_INFO
	.align		4
.L_23:
        /*0068*/ 	.byte	0x04, 0x17
        /*006a*/ 	.short	(.L_25 - .L_24)
.L_24:
        /*006c*/ 	.word	0x00000000
        /*0070*/ 	.short	0x0000
        /*0072*/ 	.short	0x0000
        /*0074*/ 	.byte	0x00, 0xf4, 0x21, 0x00


	//----- nvinfo : EIATTR_SPARSE_MMA_MASK
	.align		4
.L_25:
        /*0078*/ 	.byte	0x03, 0x50
        /*007a*/ 	.short	0x0000


	//----- nvinfo : EIATTR_MAXREG_COUNT
	.align		4
        /*007c*/ 	.byte	0x03, 0x1b
        /*007e*/ 	.short	0x00ff


	//----- nvinfo : EIATTR_EXIT_INSTR_OFFSETS
	.align		4
        /*0080*/ 	.byte	0x04, 0x1c
        /*0082*/ 	.short	(.L_27 - .L_26)


	//   ....[0]....
.L_26:
        /*0084*/ 	.word	0x00001250


	//   ....[1]....
        /*0088*/ 	.word	0x00001270


	//----- nvinfo : EIATTR_REQNTID
	.align		4
.L_27:
        /*008c*/ 	.byte	0x04, 0x10
        /*008e*/ 	.short	(.L_29 - .L_28)
.L_28:
        /*0090*/ 	.word	0x00000080
        /*0094*/ 	.word	0x00000001
        /*0098*/ 	.word	0x00000001


	//----- nvinfo : EIATTR_CRS_STACK_SIZE
	.align		4
.L_29:
        /*009c*/ 	.byte	0x04, 0x1e
        /*009e*/ 	.short	(.L_31 - .L_30)
.L_30:
        /*00a0*/ 	.word	0x00000000


	//----- nvinfo : EIATTR_CBANK_PARAM_SIZE
	.align		4
.L_31:
        /*00a4*/ 	.byte	0x03, 0x19
        /*00a6*/ 	.short	0x0034


	//----- nvinfo : EIATTR_PARAM_CBANK
	.align		4
        /*00a8*/ 	.byte	0x04, 0x0a
        /*00aa*/ 	.short	(.L_33 - .L_32)
	.align		4
.L_32:
        /*00ac*/ 	.word	index@(.nv.constant0.triton_poi_fused_add_div_exp_mul_neg_sin_sub_1)
        /*00b0*/ 	.short	0x0210
        /*00b2*/ 	.short	0x0034


	//----- nvinfo : EIATTR_SW_WAR
	.align		4
.L_33:
        /*00b4*/ 	.byte	0x04, 0x36
        /*00b6*/ 	.short	(.L_35 - .L_34)
.L_34:
        /*00b8*/ 	.word	0x00000008
.L_35:


//--------------------- .nv.callgraph             --------------------------
	.section	.nv.callgraph,"",@"SHT_CUDA_CALLGRAPH"
	.align	4
	.sectionentsize	8
	.align		4
        /*0000*/ 	.word	0x00000000
	.align		4
        /*0004*/ 	.word	0xffffffff
	.align		4
        /*0008*/ 	.word	0x00000000
	.align		4
        /*000c*/ 	.word	0xfffffffe
	.align		4
        /*0010*/ 	.word	0x00000000
	.align		4
        /*0014*/ 	.word	0xfffffffd
	.align		4
        /*0018*/ 	.word	0x00000000
	.align		4
        /*001c*/ 	.word	0xfffffffc


//--------------------- .nv.constant4             --------------------------
	.section	.nv.constant4,"a",@progbits
	.align	8
	.align		8
.nv.constant4:
        /*0000*/ 	.dword	_$_str
	.align		8
        /*0008*/ 	.dword	__cudart_i2opi_f


//--------------------- .text.triton_poi_fused_add_div_exp_mul_neg_sin_sub_1 --------------------------
	.section	.text.triton_poi_fused_add_div_exp_mul_neg_sin_sub_1,"ax",@progbits
	.align	128
        .global         triton_poi_fused_add_div_exp_mul_neg_sin_sub_1
        .type           triton_poi_fused_add_div_exp_mul_neg_sin_sub_1,@function
        .size           triton_poi_fused_add_div_exp_mul_neg_sin_sub_1,(.L_x_7 - triton_poi_fused_add_div_exp_mul_neg_sin_sub_1)
        .other          triton_poi_fused_add_div_exp_mul_neg_sin_sub_1,@"STO_CUDA_ENTRY STV_DEFAULT"
triton_poi_fused_add_div_exp_mul_neg_sin_sub_1:
.text.triton_poi_fused_add_div_exp_mul_neg_sin_sub_1:
[----:B------:R-:W0:Y:S01]  /*0000*/  LDC R1, c[0x0][0x28] ;  /* 0x00000a00ff017b82 */ /* 0x000e220000000800 */
[----:B------:R-:W1:Y:S07]  /*0010*/  S2R R0, SR_TID.X ;  /* 0x0000000000007919 */ /* 0x000e6e0000002100 */
[----:B------:R-:W2:Y:S01]  /*0020*/  LDC.64 R16, c[0x0][0x218] ;  /* 0x00008600ff107b82 */ /* 0x000ea20000000a00 */
[----:B------:R-:W-:Y:S01]  /*0030*/  ULDC.64 UR4, c[0x0][0x208] ;  /* 0x0000820000047ab9 */ /* 0x000fe20000000a00 */
[----:B0-----:R-:W-:Y:S01]  /*0040*/  VIADD R1, R1, 0xffffffe0 ;  /* 0xffffffe001017836 */ /* 0x001fe20000000000 */
[----:B------:R-:W0:Y:S05]  /*0050*/  S2R R5, SR_CTAID.X ;  /* 0x0000000000057919 */ /* 0x000e2a0000002500 */
[----:B------:R-:W3:Y:S01]  /*0060*/  LDC.64 R28, c[0x0][0x220] ;  /* 0x00008800ff1c7b82 */ /* 0x000ee20000000a00 */
[----:B------:R-:W-:Y:S01]  /*0070*/  IMAD.MOV.U32 R8, RZ, RZ, RZ ;  /* 0x000000ffff087224 */ /* 0x000fe200078e00ff */
[----:B------:R-:W-:-:S06]  /*0080*/  CS2R R20, SRZ ;  /* 0x0000000000147805 */ /* 0x000fcc000001ff00 */
[----:B------:R-:W4:Y:S01]  /*0090*/  LDC.64 R26, c[0x0][0x230] ;  /* 0x00008c00ff1a7b82 */ /* 0x000f220000000a00 */
[----:B-1----:R-:W-:Y:S01]  /*00a0*/  IMAD.SHL.U32 R0, R0, 0x2, RZ ;  /* 0x0000000200007824 */ /* 0x002fe200078e00ff */
[----:B0-----:R-:W-:-:S04]  /*00b0*/  SHF.R.S32.HI R4, RZ, 0x17, R5 ;  /* 0x00000017ff047819 */ /* 0x001fc80000011405 */
[----:B------:R-:W-:Y:S02]  /*00c0*/  LOP3.LUT R0, R0, 0xfe, RZ, 0xc0, !PT ;  /* 0x000000fe00007812 */ /* 0x000fe400078ec0ff */
[----:B------:R-:W-:Y:S02]  /*00d0*/  SGXT R4, R4, 0x1 ;  /* 0x000000010404781a */ /* 0x000fe40000000200 */
[----:B------:R-:W-:-:S04]  /*00e0*/  LEA R0, R5, R0, 0x8 ;  /* 0x0000000005007211 */ /* 0x000fc800078e40ff */
[----:B------:R-:W-:Y:S01]  /*00f0*/  SHF.R.S32.HI R3, RZ, 0x1f, R0 ;  /* 0x0000001fff037819 */ /* 0x000fe20000011400 */
[----:B------:R-:W-:Y:S01]  /*0100*/  VIADD R9, R0, 0x1 ;  /* 0x0000000100097836 */ /* 0x000fe20000000000 */
[CC--:B------:R-:W-:Y:S02]  /*0110*/  LEA.HI R5, R4.reuse, R0.reuse, RZ, 0x6 ;  /* 0x0000000004057211 */ /* 0x0c0fe400078f30ff */
[----:B------:R-:W-:Y:S02]  /*0120*/  LEA.HI R6, R3, R0, RZ, 0x2 ;  /* 0x0000000003067211 */ /* 0x000fe400078f10ff */
[----:B------:R-:W-:Y:S02]  /*0130*/  LEA.HI R4, R4, R9, RZ, 0x2 ;  /* 0x0000000904047211 */ /* 0x000fe400078f10ff */
[--C-:B------:R-:W-:Y:S02]  /*0140*/  SHF.R.S32.HI R2, RZ, 0x2, R6.reuse ;  /* 0x00000002ff027819 */ /* 0x100fe40000011406 */
[----:B------:R-:W-:-:S02]  /*0150*/  SHF.R.S32.HI R3, RZ, 0x1f, R6 ;  /* 0x0000001fff037819 */ /* 0x000fc40000011406 */
[----:B------:R-:W-:Y:S02]  /*0160*/  LOP3.LUT R4, R4, 0x3ffffffc, RZ, 0xc0, !PT ;  /* 0x3ffffffc04047812 */ /* 0x000fe400078ec0ff */
[-C--:B------:R-:W-:Y:S02]  /*0170*/  LEA.HI R3, R3, R2.reuse, RZ, 0x4 ;  /* 0x0000000203037211 */ /* 0x080fe400078f20ff */
[----:B------:R-:W-:Y:S01]  /*0180*/  LOP3.LUT R5, R5, 0xffffffc0, RZ, 0xc0, !PT ;  /* 0xffffffc005057812 */ /* 0x000fe200078ec0ff */
[----:B------:R-:W-:Y:S01]  /*0190*/  IMAD.IADD R9, R9, 0x1, -R4 ;  /* 0x0000000109097824 */ /* 0x000fe200078e0a04 */
[----:B------:R-:W-:Y:S01]  /*01a0*/  LOP3.LUT R3, R3, 0xfffffff0, RZ, 0xc0, !PT ;  /* 0xfffffff003037812 */ /* 0x000fe200078ec0ff */
[----:B------:R-:W-:Y:S01]  /*01b0*/  HFMA2.MMA R4, -RZ, RZ, 0, 0 ;  /* 0x00000000ff047435 */ /* 0x000fe200000001ff */
[----:B------:R-:W-:Y:S02]  /*01c0*/  ISETP.GE.AND P1, PT, R0, 0x100, PT ;  /* 0x000001000000780c */ /* 0x000fe40003f26270 */
[----:B------:R-:W-:-:S02]  /*01d0*/  IADD3 R5, R5, R2, -R3 ;  /* 0x0000000205057210 */ /* 0x000fc40007ffe803 */
[----:B------:R-:W-:Y:S02]  /*01e0*/  CS2R R2, SRZ ;  /* 0x0000000000027805 */ /* 0x000fe4000001ff00 */
[----:B------:R-:W-:Y:S01]  /*01f0*/  LOP3.LUT R19, R6, 0xfffffffc, RZ, 0xc0, !PT ;  /* 0xfffffffc06137812 */ /* 0x000fe200078ec0ff */
[----:B--2---:R-:W-:-:S04]  /*0200*/  IMAD.WIDE R14, R5, 0x4, R16 ;  /* 0x00000004050e7825 */ /* 0x004fc800078e0210 */
[C---:B------:R-:W-:Y:S02]  /*0210*/  VIADD R13, R5.reuse, 0x10 ;  /* 0x00000010050d7836 */ /* 0x040fe40000000000 */
[----:B------:R-:W-:Y:S01]  /*0220*/  VIADD R11, R5, 0x20 ;  /* 0x00000020050b7836 */ /* 0x000fe20000000000 */
[----:B------:R-:W-:Y:S01]  /*0230*/  IADD3 R5, R5, 0x30, RZ ;  /* 0x0000003005057810 */ /* 0x000fe20007ffe0ff */
[----:B------:R-:W2:Y:S01]  /*0240*/  @!P1 LDG.E.EL R4, desc[UR4][R14.64] ;  /* 0x000000040e049981 */ /* 0x000ea2000c2e1900 */
[----:B------:R-:W-:-:S03]  /*0250*/  IMAD.WIDE R12, R13, 0x4, R16 ;  /* 0x000000040d0c7825 */ /* 0x000fc600078e0210 */
[----:B------:R0:W2:Y:S01]  /*0260*/  @!P1 LDG.E.EL R3, desc[UR4][R14.64] ;  /* 0x000000040e039981 */ /* 0x0000a2000c2e1900 */
[--C-:B------:R-:W-:Y:S01]  /*0270*/  IMAD.WIDE R10, R11, 0x4, R16.reuse ;  /* 0x000000040b0a7825 */ /* 0x100fe200078e0210 */
[----:B------:R-:W-:Y:S02]  /*0280*/  CS2R R6, SRZ ;  /* 0x0000000000067805 */ /* 0x000fe4000001ff00 */
[----:B------:R-:W2:Y:S01]  /*0290*/  @!P1 LDG.E.EL R8, desc[UR4][R12.64] ;  /* 0x000000040c089981 */ /* 0x000ea2000c2e1900 */
[----:B------:R-:W-:Y:S01]  /*02a0*/  IMAD.WIDE R16, R5, 0x4, R16 ;  /* 0x0000000405107825 */ /* 0x000fe200078e0210 */
[----:B------:R-:W-:Y:S02]  /*02b0*/  CS2R R22, SRZ ;  /* 0x0000000000167805 */ /* 0x000fe4000001ff00 */
[----:B------:R-:W2:Y:S01]  /*02c0*/  @!P1 LDG.E.EL R2, desc[UR4][R10.64] ;  /* 0x000000040a029981 */ /* 0x000ea2000c2e1900 */
[----:B------:R-:W-:Y:S01]  /*02d0*/  IMAD.MOV.U32 R5, RZ, RZ, RZ ;  /* 0x000000ffff057224 */ /* 0x000fe200078e00ff */
[----:B0-----:R-:W-:-:S02]  /*02e0*/  IADD3 R15, R0, -R19, RZ ;  /* 0x80000013000f7210 */ /* 0x001fc40007ffe0ff */
[----:B------:R-:W2:Y:S03]  /*02f0*/  @!P1 LDG.E.EL R21, desc[UR4][R16.64] ;  /* 0x0000000410159981 */ /* 0x000ea6000c2e1900 */
[----:B------:R-:W-:Y:S01]  /*0300*/  IMAD.SHL.U32 R19, R15, 0x4, RZ ;  /* 0x000000040f137824 */ /* 0x000fe200078e00ff */
[----:B------:R3:W2:Y:S04]  /*0310*/  @!P1 LDG.E.EL R5, desc[UR4][R12.64] ;  /* 0x000000040c059981 */ /* 0x0006a8000c2e1900 */
[----:B------:R0:W2:Y:S01]  /*0320*/  @!P1 LDG.E.EL R20, desc[UR4][R16.64] ;  /* 0x0000000410149981 */ /* 0x0000a2000c2e1900 */
[----:B------:R-:W-:-:S03]  /*0330*/  IMAD.SHL.U32 R9, R9, 0x4, RZ ;  /* 0x0000000409097824 */ /* 0x000fc600078e00ff */
[----:B------:R1:W2:Y:S01]  /*0340*/  @!P1 LDG.E.EL R7, desc[UR4][R10.64] ;  /* 0x000000040a079981 */ /* 0x0002a2000c2e1900 */
[--C-:B---3--:R-:W-:Y:S02]  /*0350*/  IMAD.WIDE R12, R19, 0x4, R28.reuse ;  /* 0x00000004130c7825 */ /* 0x108fe400078e021c */
[----:B------:R-:W3:Y:S08]  /*0360*/  LDC.64 R18, c[0x0][0x228] ;  /* 0x00008a00ff127b82 */ /* 0x000ef00000000a00 */
[----:B0-----:R-:W0:Y:S01]  /*0370*/  LDC.64 R16, c[0x0][0x238] ;  /* 0x00008e00ff107b82 */ /* 0x001e220000000a00 */
[----:B------:R-:W-:Y:S01]  /*0380*/  IMAD.WIDE R28, R9, 0x4, R28 ;  /* 0x00000004091c7825 */ /* 0x000fe200078e021c */
[----:B-1----:R-:W-:-:S02]  /*0390*/  CS2R R10, SRZ ;  /* 0x00000000000a7805 */ /* 0x002fc4000001ff00 */
[----:B------:R-:W-:Y:S02]  /*03a0*/  MOV R9, RZ ;  /* 0x000000ff00097202 */ /* 0x000fe40000000f00 */
[----:B------:R-:W-:Y:S01]  /*03b0*/  CS2R R24, SRZ ;  /* 0x0000000000187805 */ /* 0x000fe2000001ff00 */
[----:B------:R-:W2:Y:S04]  /*03c0*/  @!P1 LDG.E.EL R23, desc[UR4][R12.64+0xc] ;  /* 0x00000c040c179981 */ /* 0x000ea8000c2e1900 */
[----:B------:R-:W2:Y:S04]  /*03d0*/  @!P1 LDG.E.EL R9, desc[UR4][R28.64] ;  /* 0x000000041c099981 */ /* 0x000ea8000c2e1900 */
[----:B------:R-:W2:Y:S04]  /*03e0*/  @!P1 LDG.E.EL R6, desc[UR4][R28.64+0x4] ;  /* 0x000004041c069981 */ /* 0x000ea8000c2e1900 */
[----:B------:R-:W2:Y:S04]  /*03f0*/  @!P1 LDG.E.EL R10, desc[UR4][R28.64+0x8] ;  /* 0x000008041c0a9981 */ /* 0x000ea8000c2e1900 */
[----:B------:R3:W2:Y:S01]  /*0400*/  @!P1 LDG.E.EL R22, desc[UR4][R28.64+0xc] ;  /* 0x00000c041c169981 */ /* 0x0006a2000c2e1900 */
[----:B0-----:R-:W-:-:S03]  /*0410*/  IMAD.WIDE R16, R0, 0x4, R16 ;  /* 0x0000000400107825 */ /* 0x001fc600078e0210 */
[----:B------:R-:W2:Y:S04]  /*0420*/  @!P1 LDG.E.EL R11, desc[UR4][R12.64+0x4] ;  /* 0x000004040c0b9981 */ /* 0x000ea8000c2e1900 */
[----:B------:R-:W2:Y:S01]  /*0430*/  @!P1 LDG.E.EL R25, desc[UR4][R12.64] ;  /* 0x000000040c199981 */ /* 0x000ea2000c2e1900 */
[----:B---3--:R-:W-:Y:S01]  /*0440*/  IMAD.WIDE R28, R0, 0x4, R18 ;  /* 0x00000004001c7825 */ /* 0x008fe200078e0212 */
[----:B------:R-:W-:Y:S02]  /*0450*/  CS2R R18, SRZ ;  /* 0x0000000000127805 */ /* 0x000fe4000001ff00 */
[----:B------:R0:W3:Y:S04]  /*0460*/  @!P1 LDG.E.EL R24, desc[UR4][R12.64+0x8] ;  /* 0x000008040c189981 */ /* 0x0000e8000c2e1900 */
[----:B------:R-:W3:Y:S01]  /*0470*/  @!P1 LDG.E.64 R18, desc[UR4][R16.64] ;  /* 0x0000000410129981 */ /* 0x000ee2000c1e1b00 */
[----:B----4-:R-:W-:Y:S01]  /*0480*/  IMAD.WIDE R26, R15, 0x4, R26 ;  /* 0x000000040f1a7825 */ /* 0x010fe200078e021a */
[----:B------:R-:W-:-:S02]  /*0490*/  CS2R R14, SRZ ;  /* 0x00000000000e7805 */ /* 0x000fc4000001ff00 */
[----:B0-----:R-:W-:-:S04]  /*04a0*/  CS2R R12, SRZ ;  /* 0x00000000000c7805 */ /* 0x001fc8000001ff00 */
[----:B------:R0:W5:Y:S04]  /*04b0*/  @!P1 LDG.E.EL.64 R14, desc[UR4][R26.64] ;  /* 0x000000041a0e9981 */ /* 0x000168000c2e1b00 */
[----:B------:R0:W5:Y:S01]  /*04c0*/  @!P1 LDG.E.64 R12, desc[UR4][R28.64] ;  /* 0x000000041c0c9981 */ /* 0x000162000c1e1b00 */
[----:B------:R-:W-:Y:S01]  /*04d0*/  BSSY B0, `(.L_x_0) ;  /* 0x0000055000007945 */ /* 0x000fe20003800000 */
[----:B--2---:R-:W-:Y:S01]  /*04e0*/  FMUL R8, R8, R8 ;  /* 0x0000000808087220 */ /* 0x004fe20000400000 */
[----:B------:R-:W-:-:S04]  /*04f0*/  FMUL R5, R5, R5 ;  /* 0x0000000505057220 */ /* 0x000fc80000400000 */
[----:B------:R-:W-:Y:S01]  /*0500*/  FFMA R5, R4, R4, R5 ;  /* 0x0000000404057223 */ /* 0x000fe20000000005 */
[----:B------:R-:W-:-:S03]  /*0510*/  FFMA R8, R3, R3, R8 ;  /* 0x0000000303087223 */ /* 0x000fc60000000008 */
[----:B------:R-:W-:Y:S01]  /*0520*/  FFMA R2, R2, R2, R5 ;  /* 0x0000000202027223 */ /* 0x000fe20000000005 */
[----:B------:R-:W-:Y:S01]  /*0530*/  FMUL R6, R6, R6 ;  /* 0x0000000606067220 */ /* 0x000fe20000400000 */
[----:B------:R-:W-:Y:S01]  /*0540*/  FMUL R4, R11, R11 ;  /* 0x0000000b0b047220 */ /* 0x000fe20000400000 */
[----:B---3--:R-:W-:-:S06]  /*0550*/  FMUL R16, R18, 0.63661974668502807617 ;  /* 0x3f22f98312107820 */ /* 0x008fcc0000400000 */
[----:B------:R-:W1:Y:S01]  /*0560*/  F2I.FTZ.NTZ R16, R16 ;  /* 0x0000001000107305 */ /* 0x000e620000213100 */
[----:B------:R-:W-:Y:S01]  /*0570*/  FFMA R25, R25, R25, R4 ;  /* 0x0000001919197223 */ /* 0x000fe20000000004 */
[----:B------:R-:W-:-:S05]  /*0580*/  FADD.FTZ R4, |R18|, -RZ ;  /* 0x800000ff12047221 */ /* 0x000fca0000010200 */
[----:B------:R-:W-:Y:S01]  /*0590*/  FSETP.GE.AND P0, PT, R4, 105615, PT ;  /* 0x47ce47800400780b */ /* 0x000fe20003f06000 */
[----:B------:R-:W-:Y:S01]  /*05a0*/  FFMA R5, R9, R9, R6 ;  /* 0x0000000909057223 */ /* 0x000fe20000000006 */
[----:B-1----:R-:W-:Y:S01]  /*05b0*/  I2FP.F32.S32 R3, R16 ;  /* 0x0000001000037245 */ /* 0x002fe20000201400 */
[----:B------:R-:W-:-:S04]  /*05c0*/  FFMA R9, R7, R7, R8 ;  /* 0x0000000707097223 */ /* 0x000fc80000000008 */
[C---:B------:R-:W-:Y:S01]  /*05d0*/  FFMA.FTZ R6, R3.reuse, -1.5707962512969970703, R18 ;  /* 0xbfc90fda03067823 */ /* 0x040fe20000010012 */
[----:B------:R-:W-:Y:S01]  /*05e0*/  FFMA R24, R24, R24, R25 ;  /* 0x0000001818187223 */ /* 0x000fe20000000019 */
[----:B------:R-:W-:Y:S02]  /*05f0*/  FFMA R5, R10, R10, R5 ;  /* 0x0000000a0a057223 */ /* 0x000fe40000000005 */
[----:B------:R-:W-:Y:S01]  /*0600*/  FFMA.FTZ R6, R3, -7.5497894158615963534e-08, R6 ;  /* 0xb3a2216803067823 */ /* 0x000fe20000010006 */
[----:B------:R-:W-:Y:S01]  /*0610*/  FFMA R23, R23, R23, R24 ;  /* 0x0000001717177223 */ /* 0x000fe20000000018 */
[----:B------:R-:W-:Y:S01]  /*0620*/  FFMA R22, R22, R22, R5 ;  /* 0x0000001616167223 */ /* 0x000fe20000000005 */
[----:B------:R-:W-:Y:S01]  /*0630*/  FFMA R10, R21, R21, R2 ;  /* 0x00000015150a7223 */ /* 0x000fe20000000002 */
[----:B------:R-:W-:Y:S01]  /*0640*/  FFMA R9, R20, R20, R9 ;  /* 0x0000001414097223 */ /* 0x000fe20000000009 */
[----:B------:R-:W-:Y:S01]  /*0650*/  FFMA.FTZ R3, R3, -5.3903029534742383927e-15, R6 ;  /* 0xa7c234c503037823 */ /* 0x000fe20000010006 */
[----:B0-----:R-:W-:Y:S06]  /*0660*/  @!P0 BRA `(.L_x_1) ;  /* 0x0000000000ec8947 */ /* 0x001fec0003800000 */
[----:B------:R-:W-:-:S13]  /*0670*/  FSETP.NEU.AND P0, PT, R4, +INF , PT ;  /* 0x7f8000000400780b */ /* 0x000fda0003f0d000 */
[----:B------:R-:W-:Y:S01]  /*0680*/  @!P0 FMUL.FTZ R3, RZ, R18 ;  /* 0x00000012ff038220 */ /* 0x000fe20000410000 */
[----:B------:R-:W-:Y:S01]  /*0690*/  @!P0 IMAD.MOV.U32 R16, RZ, RZ, RZ ;  /* 0x000000ffff108224 */ /* 0x000fe200078e00ff */
[----:B------:R-:W-:Y:S06]  /*06a0*/  @!P0 BRA `(.L_x_1) ;  /* 0x0000000000dc8947 */ /* 0x000fec0003800000 */
[----:B------:R-:W-:Y:S01]  /*06b0*/  SHF.R.U32.HI R11, RZ, 0x17, R18 ;  /* 0x00000017ff0b7819 */ /* 0x000fe20000011612 */
[----:B------:R-:W-:Y:S01]  /*06c0*/  IMAD.SHL.U32 R3, R18, 0x100, RZ ;  /* 0x0000010012037824 */ /* 0x000fe200078e00ff */
[----:B------:R-:W-:Y:S01]  /*06d0*/  HFMA2.MMA R4, -RZ, RZ, 0, 0 ;  /* 0x00000000ff047435 */ /* 0x000fe200000001ff */
[----:B------:R-:W-:Y:S01]  /*06e0*/  IMAD.MOV.U32 R7, RZ, RZ, RZ ;  /* 0x000000ffff077224 */ /* 0x000fe200078e00ff */
[----:B------:R-:W-:Y:S01]  /*06f0*/  LOP3.LUT R2, R11, 0xe0, RZ, 0xc0, !PT ;  /* 0x000000e00b027812 */ /* 0x000fe200078ec0ff */
[----:B------:R-:W-:Y:S01]  /*0700*/  ULDC.64 UR6, c[0x4][0x8] ;  /* 0x0100020000067ab9 */ /* 0x000fe20000000a00 */
[----:B------:R-:W-:Y:S02]  /*0710*/  MOV R8, RZ ;  /* 0x000000ff00087202 */ /* 0x000fe40000000f00 */
[----:B------:R-:W-:Y:S01]  /*0720*/  LOP3.LUT R3, R3, 0x80000000, RZ, 0xfc, !PT ;  /* 0x8000000003037812 */ /* 0x000fe200078efcff */
[----:B------:R-:W-:Y:S02]  /*0730*/  VIADD R6, R2, 0xffffff80 ;  /* 0xffffff8002067836 */ /* 0x000fe40000000000 */
[----:B------:R-:W-:-:S03]  /*0740*/  IMAD.MOV.U32 R2, RZ, RZ, R1 ;  /* 0x000000ffff027224 */ /* 0x000fc600078e0001 */
[----:B------:R-:W-:-:S07]  /*0750*/  SHF.R.U32.HI R6, RZ, 0x5, R6 ;  /* 0x00000005ff067819 */ /* 0x000fce0000011606 */
.L_x_2:
[----:B------:R-:W-:-:S04]  /*0760*/  IADD3 R16, P0, R7, UR6, RZ ;  /* 0x0000000607107c10 */ /* 0x000fc8000ff1e0ff */
[----:B------:R-:W-:-:S06]  /*0770*/  IADD3.X R17, R8, UR7, RZ, P0, !PT ;  /* 0x0000000708117c10 */ /* 0x000fcc00087fe4ff */
[----:B------:R-:W2:Y:S01]  /*0780*/  LDG.E.CONSTANT R17, desc[UR4][R16.64] ;  /* 0x0000000410117981 */ /* 0x000ea2000c1e9900 */
[----:B------:R-:W-:Y:S01]  /*0790*/  IADD3 R7, P2, R7, 0x4, RZ ;  /* 0x0000000407077810 */ /* 0x000fe20007f5e0ff */
[----:B------:R-:W-:-:S03]  /*07a0*/  IMAD.MOV.U32 R5, RZ, RZ, RZ ;  /* 0x000000ffff057224 */ /* 0x000fc600078e00ff */
[----:B------:R-:W-:Y:S02]  /*07b0*/  ISETP.NE.U32.AND P0, PT, R7, 0x18, PT ;  /* 0x000000180700780c */ /* 0x000fe40003f05070 */
[----:B------:R-:W-:-:S04]  /*07c0*/  IADD3.X R8, RZ, R8, RZ, P2, !PT ;  /* 0x00000008ff087210 */ /* 0x000fc800017fe4ff */
[----:B------:R-:W-:Y:S01]  /*07d0*/  ISETP.NE.AND.EX P0, PT, R8, RZ, PT, P0 ;  /* 0x000000ff0800720c */ /* 0x000fe20003f05300 */
[----:B--2---:R-:W-:-:S04]  /*07e0*/  IMAD.WIDE.U32 R20, R3, R17, R4 ;  /* 0x0000001103147225 */ /* 0x004fc800078e0004 */
[----:B------:R-:W-:Y:S01]  /*07f0*/  IMAD.MOV.U32 R4, RZ, RZ, R21 ;  /* 0x000000ffff047224 */ /* 0x000fe200078e0015 */
[----:B------:R0:W-:Y:S02]  /*0800*/  STL [R2], R20 ;  /* 0x0000001402007387 */ /* 0x0001e40000100800 */
[----:B0-----:R-:W-:-:S05]  /*0810*/  VIADD R2, R2, 0x4 ;  /* 0x0000000402027836 */ /* 0x001fca0000000000 */
[----:B------:R-:W-:Y:S05]  /*0820*/  @P0 BRA `(.L_x_2) ;  /* 0xfffffffc00cc0947 */ /* 0x000fea000383ffff */
[----:B------:R-:W-:Y:S01]  /*0830*/  LOP3.LUT P0, R11, R11, 0x1f, RZ, 0xc0, !PT ;  /* 0x0000001f0b0b7812 */ /* 0x000fe2000780c0ff */
[----:B------:R-:W-:Y:S01]  /*0840*/  IMAD R16, R6, -0x4, R1 ;  /* 0xfffffffc06107824 */ /* 0x000fe200078e0201 */
[----:B------:R0:W-:Y:S04]  /*0850*/  STL [R1+0x18], R4 ;  /* 0x0000180401007387 */ /* 0x0001e80000100800 */
[----:B------:R-:W2:Y:S04]  /*0860*/  LDL R3, [R16+0x14] ;  /* 0x0000140010037983 */ /* 0x000ea80000100800 */
[----:B------:R-:W3:Y:S04]  /*0870*/  LDL R2, [R16+0x18] ;  /* 0x0000180010027983 */ /* 0x000ee80000100800 */
[----:B------:R-:W4:Y:S01]  /*0880*/  @P0 LDL R7, [R16+0x10] ;  /* 0x0000100010070983 */ /* 0x000f220000100800 */
[----:B------:R-:W-:Y:S01]  /*0890*/  @P0 IADD3 R6, -R11, 0x20, RZ ;  /* 0x000000200b060810 */ /* 0x000fe20007ffe1ff */
[----:B------:R-:W-:Y:S01]  /*08a0*/  UMOV UR6, 0x54442d19 ;  /* 0x54442d1900067882 */ /* 0x000fe20000000000 */
[----:B------:R-:W-:Y:S01]  /*08b0*/  UMOV UR7, 0x3bf921fb ;  /* 0x3bf921fb00077882 */ /* 0x000fe20000000000 */
[----:B---3--:R-:W-:-:S02]  /*08c0*/  @P0 SHF.L.U32 R5, R2, R11, RZ ;  /* 0x0000000b02050219 */ /* 0x008fc400000006ff */
[-C--:B----4-:R-:W-:Y:S02]  /*08d0*/  @P0 SHF.R.U32.HI R8, RZ, R6.reuse, R7 ;  /* 0x00000006ff080219 */ /* 0x090fe40000011607 */
[----:B--2---:R-:W-:Y:S02]  /*08e0*/  @P0 SHF.L.U32 R7, R3, R11, RZ ;  /* 0x0000000b03070219 */ /* 0x004fe400000006ff */
[----:B------:R-:W-:-:S03]  /*08f0*/  @P0 SHF.R.U32.HI R6, RZ, R6, R3 ;  /* 0x00000006ff060219 */ /* 0x000fc60000011603 */
[----:B------:R-:W-:Y:S01]  /*0900*/  @P0 IMAD.IADD R3, R7, 0x1, R8 ;  /* 0x0000000107030824 */ /* 0x000fe200078e0208 */
[----:B------:R-:W-:-:S04]  /*0910*/  @P0 IADD3 R2, R5, R6, RZ ;  /* 0x0000000605020210 */ /* 0x000fc80007ffe0ff */
[C---:B------:R-:W-:Y:S01]  /*0920*/  SHF.L.W.U32.HI R11, R3.reuse, 0x2, R2 ;  /* 0x00000002030b7819 */ /* 0x040fe20000010e02 */
[----:B------:R-:W-:-:S03]  /*0930*/  IMAD.SHL.U32 R3, R3, 0x4, RZ ;  /* 0x0000000403037824 */ /* 0x000fc600078e00ff */
[----:B0-----:R-:W-:-:S04]  /*0940*/  SHF.R.S32.HI R4, RZ, 0x1f, R11 ;  /* 0x0000001fff047819 */ /* 0x001fc8000001140b */
[C---:B------:R-:W-:Y:S02]  /*0950*/  LOP3.LUT R6, R4.reuse, R3, RZ, 0x3c, !PT ;  /* 0x0000000304067212 */ /* 0x040fe400078e3cff */
[----:B------:R-:W-:-:S04]  /*0960*/  LOP3.LUT R7, R4, R11, RZ, 0x3c, !PT ;  /* 0x0000000b04077212 */ /* 0x000fc800078e3cff */
[----:B------:R-:W0:Y:S01]  /*0970*/  I2F.F64.S64 R4, R6 ;  /* 0x0000000600047312 */ /* 0x000e220000301c00 */
[----:B------:R-:W-:Y:S02]  /*0980*/  ISETP.GE.AND P0, PT, R18, RZ, PT ;  /* 0x000000ff1200720c */ /* 0x000fe40003f06270 */
[----:B------:R-:W-:Y:S01]  /*0990*/  SHF.R.U32.HI R2, RZ, 0x1e, R2 ;  /* 0x0000001eff027819 */ /* 0x000fe20000011602 */
[----:B0-----:R-:W-:-:S03]  /*09a0*/  DMUL R4, R4, UR6 ;  /* 0x0000000604047c28 */ /* 0x001fc60008000000 */
[C---:B------:R-:W-:Y:S02]  /*09b0*/  LEA.HI R16, R11.reuse, R2, RZ, 0x1 ;  /* 0x000000020b107211 */ /* 0x040fe400078f08ff */
[----:B------:R-:W-:-:S05]  /*09c0*/  LOP3.LUT R18, R11, R18, RZ, 0x3c, !PT ;  /* 0x000000120b127212 */ /* 0x000fca00078e3cff */
[----:B------:R-:W0:Y:S01]  /*09d0*/  F2F.F32.F64 R4, R4 ;  /* 0x0000000400047310 */ /* 0x000e220000301000 */
[----:B------:R-:W-:Y:S02]  /*09e0*/  IADD3 R2, -R16, RZ, RZ ;  /* 0x000000ff10027210 */ /* 0x000fe40007ffe1ff */
[----:B------:R-:W-:-:S03]  /*09f0*/  ISETP.GE.AND P2, PT, R18, RZ, PT ;  /* 0x000000ff1200720c */ /* 0x000fc60003f46270 */
[----:B------:R-:W-:Y:S01]  /*0a00*/  @!P0 IMAD.MOV.U32 R16, RZ, RZ, R2 ;  /* 0x000000ffff108224 */ /* 0x000fe200078e0002 */
[----:B0-----:R-:W-:-:S09]  /*0a10*/  FSEL R3, -R4, R4, !P2 ;  /* 0x0000000404037208 */ /* 0x001fd20005000100 */
.L_x_1:
[----:B------:R-:W-:Y:S05]  /*0a20*/  BSYNC B0 ;  /* 0x0000000000007941 */ /* 0x000fea0003800000 */
.L_x_0:
[----:B------:R-:W-:Y:S01]  /*0a30*/  LOP3.LUT R2, R16, 0x1, RZ, 0xc0, !PT ;  /* 0x0000000110027812 */ /* 0x000fe200078ec0ff */
[----:B------:R-:W-:Y:S01]  /*0a40*/  FMUL R4, R19, 0.63661974668502807617 ;  /* 0x3f22f98313047820 */ /* 0x000fe20000400000 */
[----:B------:R-:W-:Y:S01]  /*0a50*/  MOV R7, 0x3c0885e4 ;  /* 0x3c0885e400077802 */ /* 0x000fe20000000f00 */
[----:B------:R-:W-:Y:S01]  /*0a60*/  IMAD.MOV.U32 R5, RZ, RZ, -0x46b2bead ;  /* 0xb94d4153ff057424 */ /* 0x000fe200078e00ff */
[----:B------:R-:W-:Y:S01]  /*0a70*/  ISETP.NE.U32.AND P0, PT, R2, 0x1, PT ;  /* 0x000000010200780c */ /* 0x000fe20003f05070 */
[----:B------:R-:W-:Y:S01]  /*0a80*/  FMUL.FTZ R2, R3, R3 ;  /* 0x0000000303027220 */ /* 0x000fe20000410000 */
[----:B------:R-:W-:Y:S01]  /*0a90*/  FADD R23, R10, R23 ;  /* 0x000000170a177221 */ /* 0x000fe20000000000 */
[----:B------:R-:W0:Y:S01]  /*0aa0*/  F2I.FTZ.NTZ R4, R4 ;  /* 0x0000000400047305 */ /* 0x000e220000213100 */
[----:B------:R-:W-:Y:S01]  /*0ab0*/  FADD.FTZ R10, |R19|, -RZ ;  /* 0x800000ff130a7221 */ /* 0x000fe20000010200 */
[----:B------:R-:W-:Y:S01]  /*0ac0*/  IMAD.MOV.U32 R11, RZ, RZ, -0x41d55558 ;  /* 0xbe2aaaa8ff0b7424 */ /* 0x000fe200078e00ff */
[----:B------:R-:W-:Y:S01]  /*0ad0*/  LOP3.LUT P2, RZ, R16, 0x2, RZ, 0xc0, !PT ;  /* 0x0000000210ff7812 */ /* 0x000fe2000784c0ff */
[----:B------:R-:W-:Y:S01]  /*0ae0*/  FADD R22, R9, R22 ;  /* 0x0000001609167221 */ /* 0x000fe20000000000 */
[----:B-----5:R-:W-:Y:S01]  /*0af0*/  FADD R14, RZ, -R14 ;  /* 0x8000000eff0e7221 */ /* 0x020fe20000000000 */
[----:B------:R-:W-:Y:S01]  /*0b00*/  FADD R15, RZ, -R15 ;  /* 0x8000000fff0f7221 */ /* 0x000fe20000000000 */
[----:B------:R-:W-:Y:S01]  /*0b10*/  FADD R12, R23, -R12 ;  /* 0x8000000c170c7221 */ /* 0x000fe20000000000 */
[----:B------:R-:W-:Y:S01]  /*0b20*/  FADD R9, R22, -R13 ;  /* 0x8000000d16097221 */ /* 0x000fe20000000000 */
[----:B------:R-:W-:Y:S01]  /*0b30*/  BSSY B0, `(.L_x_3) ;  /* 0x0000050000007945 */ /* 0x000fe20003800000 */
[----:B------:R-:W-:Y:S01]  /*0b40*/  @!P0 IMAD.MOV.U32 R17, RZ, RZ, 0x37cbac00 ;  /* 0x37cbac00ff118424 */ /* 0x000fe200078e00ff */
[----:B------:R-:W-:Y:S01]  /*0b50*/  @!P0 MOV R7, 0x3d2aaabb ;  /* 0x3d2aaabb00078802 */ /* 0x000fe20000000f00 */
[----:B------:R-:W-:-:S02]  /*0b60*/  @!P0 IMAD.MOV.U32 R11, RZ, RZ, -0x41000001 ;  /* 0xbeffffffff0b8424 */ /* 0x000fc400078e00ff */
[----:B------:R-:W-:Y:S01]  /*0b70*/  FMUL R8, R15, 0.5 ;  /* 0x3f0000000f087820 */ /* 0x000fe20000400000 */
[C---:B------:R-:W-:Y:S01]  /*0b80*/  @!P0 FFMA.FTZ R5, R2.reuse, R17, -0.0013887860113754868507 ;  /* 0xbab607ed02058423 */ /* 0x040fe20000010011 */
[----:B0-----:R-:W-:Y:S02]  /*0b90*/  I2FP.F32.S32 R6, R4 ;  /* 0x0000000400067245 */ /* 0x001fe40000201400 */
[----:B------:R-:W-:Y:S01]  /*0ba0*/  FMUL R9, R9, R8 ;  /* 0x0000000809097220 */ /* 0x000fe20000400000 */
[----:B------:R-:W-:Y:S01]  /*0bb0*/  FFMA.FTZ R5, R2, R5, R7 ;  /* 0x0000000502057223 */ /* 0x000fe20000010007 */
[----:B------:R-:W-:Y:S01]  /*0bc0*/  FSEL R7, R3, 1, P0 ;  /* 0x3f80000003077808 */ /* 0x000fe20000000000 */
[----:B------:R-:W-:Y:S01]  /*0bd0*/  FFMA.FTZ R3, R6, -1.5707962512969970703, R19 ;  /* 0xbfc90fda06037823 */ /* 0x000fe20000010013 */
[----:B------:R-:W-:Y:S01]  /*0be0*/  FSETP.GE.AND P0, PT, R10, 105615, PT ;  /* 0x47ce47800a00780b */ /* 0x000fe20003f06000 */
[----:B------:R-:W-:Y:S01]  /*0bf0*/  FFMA.FTZ R5, R2, R5, R11 ;  /* 0x0000000502057223 */ /* 0x000fe2000001000b */
[----:B------:R-:W-:Y:S01]  /*0c00*/  FMUL R11, R14, 0.5 ;  /* 0x3f0000000e0b7820 */ /* 0x000fe20000400000 */
[----:B------:R-:W-:Y:S01]  /*0c10*/  FFMA.FTZ R2, R2, R7, RZ ;  /* 0x0000000702027223 */ /* 0x000fe200000100ff */
[----:B------:R-:W-:-:S02]  /*0c20*/  FFMA.FTZ R3, R6, -7.5497894158615963534e-08, R3 ;  /* 0xb3a2216806037823 */ /* 0x000fc40000010003 */
[----:B------:R-:W-:Y:S01]  /*0c30*/  FMUL R11, R12, R11 ;  /* 0x0000000b0c0b7220 */ /* 0x000fe20000400000 */
[----:B------:R-:W-:Y:S01]  /*0c40*/  FFMA.FTZ R2, R2, R5, R7 ;  /* 0x0000000502027223 */ /* 0x000fe20000010007 */
[----:B------:R-:W-:-:S03]  /*0c50*/  FFMA.FTZ R3, R6, -5.3903029534742383927e-15, R3 ;  /* 0xa7c234c506037823 */ /* 0x000fc60000010003 */
[----:B------:R-:W-:Y:S02]  /*0c60*/  @P2 FFMA.FTZ R2, R2, -1, RZ ;  /* 0xbf80000002022823 */ /* 0x000fe400000100ff */
[----:B------:R-:W-:Y:S05]  /*0c70*/  @!P0 BRA `(.L_x_4) ;  /* 0x0000000000ec8947 */ /* 0x000fea0003800000 */
[----:B------:R-:W-:-:S13]  /*0c80*/  FSETP.NEU.AND P0, PT, R10, +INF , PT ;  /* 0x7f8000000a00780b */ /* 0x000fda0003f0d000 */
[----:B------:R-:W-:Y:S01]  /*0c90*/  @!P0 FMUL.FTZ R3, RZ, R19 ;  /* 0x00000013ff038220 */ /* 0x000fe20000410000 */
[----:B------:R-:W-:Y:S01]  /*0ca0*/  @!P0 IMAD.MOV.U32 R4, RZ, RZ, RZ ;  /* 0x000000ffff048224 */ /* 0x000fe200078e00ff */
[----:B------:R-:W-:Y:S06]  /*0cb0*/  @!P0 BRA `(.L_x_4) ;  /* 0x0000000000dc8947 */ /* 0x000fec0003800000 */
[----:B------:R-:W-:Y:S01]  /*0cc0*/  SHF.R.U32.HI R10, RZ, 0x17, R19 ;  /* 0x00000017ff0a7819 */ /* 0x000fe20000011613 */
[----:B------:R-:W-:Y:S01]  /*0cd0*/  IMAD.MOV.U32 R4, RZ, RZ, RZ ;  /* 0x000000ffff047224 */ /* 0x000fe200078e00ff */
[----:B------:R-:W-:Y:S01]  /*0ce0*/  SHF.L.U32 R5, R19, 0x8, RZ ;  /* 0x0000000813057819 */ /* 0x000fe200000006ff */
[----:B------:R-:W-:Y:S01]  /*0cf0*/  IMAD.MOV.U32 R7, RZ, RZ, RZ ;  /* 0x000000ffff077224 */ /* 0x000fe200078e00ff */
[----:B------:R-:W-:Y:S01]  /*0d00*/  LOP3.LUT R3, R10, 0xe0, RZ, 0xc0, !PT ;  /* 0x000000e00a037812 */ /* 0x000fe200078ec0ff */
[----:B------:R-:W-:Y:S01]  /*0d10*/  IMAD.MOV.U32 R8, RZ, RZ, RZ ;  /* 0x000000ffff087224 */ /* 0x000fe200078e00ff */
[----:B------:R-:W-:Y:S01]  /*0d20*/  LOP3.LUT R16, R5, 0x80000000, RZ, 0xfc, !PT ;  /* 0x8000000005107812 */ /* 0x000fe200078efcff */
[----:B------:R-:W-:Y:S01]  /*0d30*/  ULDC.64 UR6, c[0x4][0x8] ;  /* 0x0100020000067ab9 */ /* 0x000fe20000000a00 */
[----:B------:R-:W-:Y:S01]  /*0d40*/  IADD3 R6, R3, -0x80, RZ ;  /* 0xffffff8003067810 */ /* 0x000fe20007ffe0ff */
[----:B------:R-:W-:-:S03]  /*0d50*/  IMAD.MOV.U32 R3, RZ, RZ, R1 ;  /* 0x000000ffff037224 */ /* 0x000fc600078e0001 */
[----:B------:R-:W-:-:S07]  /*0d60*/  SHF.R.U32.HI R6, RZ, 0x5, R6 ;  /* 0x00000005ff067819 */ /* 0x000fce0000011606 */
.L_x_5:
[----:B------:R-:W-:-:S04]  /*0d70*/  IADD3 R14, P0, R7, UR6, RZ ;  /* 0x00000006070e7c10 */ /* 0x000fc8000ff1e0ff */
[----:B------:R-:W-:-:S05]  /*0d80*/  IADD3.X R15, R8, UR7, RZ, P0, !PT ;  /* 0x00000007080f7c10 */ /* 0x000fca00087fe4ff */
[----:B------:R-:W2:Y:S01]  /*0d90*/  LDG.E.CONSTANT R13, desc[UR4][R14.64] ;  /* 0x000000040e0d7981 */ /* 0x000ea2000c1e9900 */
[----:B------:R-:W-:Y:S01]  /*0da0*/  IADD3 R7, P2, R7, 0x4, RZ ;  /* 0x0000000407077810 */ /* 0x000fe20007f5e0ff */
[----:B------:R-:W-:-:S03]  /*0db0*/  HFMA2.MMA R5, -RZ, RZ, 0, 0 ;  /* 0x00000000ff057435 */ /* 0x000fc600000001ff */
[----:B------:R-:W-:Y:S01]  /*0dc0*/  ISETP.NE.U32.AND P0, PT, R7, 0x18, PT ;  /* 0x000000180700780c */ /* 0x000fe20003f05070 */
[----:B------:R-:W-:-:S05]  /*0dd0*/  IMAD.X R8, RZ, RZ, R8, P2 ;  /* 0x000000ffff087224 */ /* 0x000fca00010e0608 */
[----:B------:R-:W-:Y:S01]  /*0de0*/  ISETP.NE.AND.EX P0, PT, R8, RZ, PT, P0 ;  /* 0x000000ff0800720c */ /* 0x000fe20003f05300 */
[----:B--2---:R-:W-:-:S04]  /*0df0*/  IMAD.WIDE.U32 R12, R16, R13, R4 ;  /* 0x0000000d100c7225 */ /* 0x004fc800078e0004 */
[----:B------:R-:W-:Y:S01]  /*0e00*/  IMAD.MOV.U32 R4, RZ, RZ, R13 ;  /* 0x000000ffff047224 */ /* 0x000fe200078e000d */
[----:B------:R0:W-:Y:S02]  /*0e10*/  STL [R3], R12 ;  /* 0x0000000c03007387 */ /* 0x0001e40000100800 */
[----:B0-----:R-:W-:-:S05]  /*0e20*/  IADD3 R3, R3, 0x4, RZ ;  /* 0x0000000403037810 */ /* 0x001fca0007ffe0ff */
        /* <DEDUP_REMOVED lines=12> */
[----:B--2---:R-:W-:Y:S02]  /*0ef0*/  @P0 SHF.R.U32.HI R8, RZ, R5, R6 ;  /* 0x00000005ff080219 */ /* 0x004fe40000011606 */
[----:B------:R-:W-:-:S03]  /*0f00*/  @P0 SHF.L.U32 R5, R6, R13, RZ ;  /* 0x0000000d06050219 */ /* 0x000fc600000006ff */
[----:B------:R-:W-:Y:S02]  /*0f10*/  @P0 IMAD.IADD R3, R7, 0x1, R8 ;  /* 0x0000000107030824 */ /* 0x000fe400078e0208 */
[----:B------:R-:W-:-:S05]  /*0f20*/  @P0 IMAD.IADD R6, R5, 0x1, R10 ;  /* 0x0000000105060824 */ /* 0x000fca00078e020a */
[C---:B------:R-:W-:Y:S02]  /*0f30*/  SHF.L.W.U32.HI R8, R6.reuse, 0x2, R3 ;  /* 0x0000000206087819 */ /* 0x040fe40000010e03 */
[----:B------:R-:W-:Y:S02]  /*0f40*/  SHF.L.U32 R6, R6, 0x2, RZ ;  /* 0x0000000206067819 */ /* 0x000fe400000006ff */
[----:B------:R-:W-:-:S04]  /*0f50*/  SHF.R.S32.HI R5, RZ, 0x1f, R8 ;  /* 0x0000001fff057819 */ /* 0x000fc80000011408 */
[C---:B------:R-:W-:Y:S02]  /*0f60*/  LOP3.LUT R12, R5.reuse, R6, RZ, 0x3c, !PT ;  /* 0x00000006050c7212 */ /* 0x040fe400078e3cff */
[----:B------:R-:W-:-:S04]  /*0f70*/  LOP3.LUT R13, R5, R8, RZ, 0x3c, !PT ;  /* 0x00000008050d7212 */ /* 0x000fc800078e3cff */
[----:B0-----:R-:W0:Y:S01]  /*0f80*/  I2F.F64.S64 R4, R12 ;  /* 0x0000000c00047312 */ /* 0x001e220000301c00 */
[----:B------:R-:W-:Y:S02]  /*0f90*/  ISETP.GE.AND P0, PT, R19, RZ, PT ;  /* 0x000000ff1300720c */ /* 0x000fe40003f06270 */
[----:B------:R-:W-:Y:S01]  /*0fa0*/  SHF.R.U32.HI R3, RZ, 0x1e, R3 ;  /* 0x0000001eff037819 */ /* 0x000fe20000011603 */
[----:B0-----:R-:W-:-:S03]  /*0fb0*/  DMUL R6, R4, UR6 ;  /* 0x0000000604067c28 */ /* 0x001fc60008000000 */
[----:B------:R-:W-:-:S07]  /*0fc0*/  LEA.HI R4, R8, R3, RZ, 0x1 ;  /* 0x0000000308047211 */ /* 0x000fce00078f08ff */
[----:B------:R-:W0:Y:S01]  /*0fd0*/  F2F.F32.F64 R6, R6 ;  /* 0x0000000600067310 */ /* 0x000e220000301000 */
[----:B------:R-:W-:Y:S01]  /*0fe0*/  LOP3.LUT R19, R8, R19, RZ, 0x3c, !PT ;  /* 0x0000001308137212 */ /* 0x000fe200078e3cff */
[----:B------:R-:W-:-:S03]  /*0ff0*/  IMAD.MOV R3, RZ, RZ, -R4 ;  /* 0x000000ffff037224 */ /* 0x000fc600078e0a04 */
[----:B------:R-:W-:Y:S01]  /*1000*/  ISETP.GE.AND P2, PT, R19, RZ, PT ;  /* 0x000000ff1300720c */ /* 0x000fe20003f46270 */
[----:B------:R-:W-:-:S03]  /*1010*/  @!P0 IMAD.MOV.U32 R4, RZ, RZ, R3 ;  /* 0x000000ffff048224 */ /* 0x000fc600078e0003 */
[----:B0-----:R-:W-:-:S09]  /*1020*/  FSEL R3, -R6, R6, !P2 ;  /* 0x0000000606037208 */ /* 0x001fd20005000100 */
.L_x_4:
[----:B------:R-:W-:Y:S05]  /*1030*/  BSYNC B0 ;  /* 0x0000000000007941 */ /* 0x000fea0003800000 */
.L_x_3:
[----:B------:R-:W-:Y:S01]  /*1040*/  LOP3.LUT R5, R4, 0x1, RZ, 0xc0, !PT ;  /* 0x0000000104057812 */ /* 0x000fe200078ec0ff */
[----:B------:R-:W-:Y:S01]  /*1050*/  FMUL R11, R11, 1.4426950216293334961 ;  /* 0x3fb8aa3b0b0b7820 */ /* 0x000fe20000400000 */
[----:B------:R-:W-:Y:S01]  /*1060*/  FMUL R9, R9, 1.4426950216293334961 ;  /* 0x3fb8aa3b09097820 */ /* 0x000fe20000400000 */
[----:B------:R-:W-:Y:S01]  /*1070*/  FMUL.FTZ R10, R3, R3 ;  /* 0x00000003030a7220 */ /* 0x000fe20000410000 */
[----:B------:R-:W-:Y:S01]  /*1080*/  ISETP.NE.U32.AND P3, PT, R5, 0x1, PT ;  /* 0x000000010500780c */ /* 0x000fe20003f65070 */
[----:B------:R-:W-:Y:S01]  /*1090*/  IMAD.MOV.U32 R6, RZ, RZ, 0x3c0885e4 ;  /* 0x3c0885e4ff067424 */ /* 0x000fe200078e00ff */
[----:B------:R-:W-:Y:S01]  /*10a0*/  FSETP.GEU.AND P2, PT, R11, -126, PT ;  /* 0xc2fc00000b00780b */ /* 0x000fe20003f4e000 */
[----:B------:R-:W-:Y:S01]  /*10b0*/  ULDC.64 UR6, c[0x0][0x210] ;  /* 0x0000840000067ab9 */ /* 0x000fe20000000a00 */
[----:B------:R-:W-:Y:S02]  /*10c0*/  FSETP.GEU.AND P0, PT, R9, -126, PT ;  /* 0xc2fc00000900780b */ /* 0x000fe40003f0e000 */
[----:B------:R-:W-:-:S02]  /*10d0*/  MOV R5, 0xb94d4153 ;  /* 0xb94d415300057802 */ /* 0x000fc40000000f00 */
[----:B------:R-:W-:-:S05]  /*10e0*/  FSEL R3, R3, 1, P3 ;  /* 0x3f80000003037808 */ /* 0x000fca0001800000 */
[----:B------:R-:W-:Y:S01]  /*10f0*/  @!P3 IMAD.MOV.U32 R7, RZ, RZ, 0x37cbac00 ;  /* 0x37cbac00ff07b424 */ /* 0x000fe200078e00ff */
[----:B------:R-:W-:Y:S01]  /*1100*/  @!P3 MOV R6, 0x3d2aaabb ;  /* 0x3d2aaabb0006b802 */ /* 0x000fe20000000f00 */
[----:B------:R-:W-:Y:S02]  /*1110*/  @!P2 FMUL R11, R11, 0.5 ;  /* 0x3f0000000b0ba820 */ /* 0x000fe40000400000 */
[C---:B------:R-:W-:Y:S01]  /*1120*/  @!P3 FFMA.FTZ R5, R10.reuse, R7, -0.0013887860113754868507 ;  /* 0xbab607ed0a05b423 */ /* 0x040fe20000010007 */
[----:B------:R-:W-:Y:S01]  /*1130*/  @!P0 FMUL R9, R9, 0.5 ;  /* 0x3f00000009098820 */ /* 0x000fe20000400000 */
[----:B------:R-:W-:Y:S01]  /*1140*/  IMAD.MOV.U32 R7, RZ, RZ, -0x41d55558 ;  /* 0xbe2aaaa8ff077424 */ /* 0x000fe200078e00ff */
[----:B------:R-:W-:Y:S01]  /*1150*/  @!P3 MOV R7, 0xbeffffff ;  /* 0xbeffffff0007b802 */ /* 0x000fe20000000f00 */
[----:B------:R-:W-:Y:S01]  /*1160*/  FFMA.FTZ R8, R10, R5, R6 ;  /* 0x000000050a087223 */ /* 0x000fe20000010006 */
[----:B------:R-:W0:Y:S01]  /*1170*/  MUFU.EX2 R11, R11 ;  /* 0x0000000b000b7308 */ /* 0x000e220000000800 */
[----:B------:R-:W-:-:S02]  /*1180*/  LOP3.LUT P3, RZ, R4, 0x2, RZ, 0xc0, !PT ;  /* 0x0000000204ff7812 */ /* 0x000fc4000786c0ff */
[C---:B------:R-:W-:Y:S01]  /*1190*/  FFMA.FTZ R8, R10.reuse, R8, R7 ;  /* 0x000000080a087223 */ /* 0x040fe20000010007 */
[----:B------:R-:W-:Y:S01]  /*11a0*/  FFMA.FTZ R10, R10, R3, RZ ;  /* 0x000000030a0a7223 */ /* 0x000fe200000100ff */
[----:B------:R-:W-:Y:S02]  /*11b0*/  SHF.R.S32.HI R5, RZ, 0x1f, R0 ;  /* 0x0000001fff057819 */ /* 0x000fe40000011400 */
[----:B------:R-:W-:Y:S01]  /*11c0*/  LEA R4, P4, R0, UR6, 0x2 ;  /* 0x0000000600047c11 */ /* 0x000fe2000f8810ff */
[----:B------:R-:W1:Y:S01]  /*11d0*/  MUFU.EX2 R6, R9 ;  /* 0x0000000900067308 */ /* 0x000e620000000800 */
[----:B------:R-:W-:Y:S02]  /*11e0*/  FFMA.FTZ R3, R10, R8, R3 ;  /* 0x000000080a037223 */ /* 0x000fe40000010003 */
[----:B------:R-:W-:-:S03]  /*11f0*/  LEA.HI.X R5, R0, UR7, R5, 0x2, P4 ;  /* 0x0000000700057c11 */ /* 0x000fc6000a0f1405 */
[----:B------:R-:W-:Y:S01]  /*1200*/  @P3 FFMA.FTZ R3, R3, -1, RZ ;  /* 0xbf80000003033823 */ /* 0x000fe200000100ff */
[----:B0-----:R-:W-:-:S04]  /*1210*/  @!P2 FMUL R11, R11, R11 ;  /* 0x0000000b0b0ba220 */ /* 0x001fc80000400000 */
[----:B------:R-:W-:Y:S01]  /*1220*/  FMUL R2, R11, R2 ;  /* 0x000000020b027220 */ /* 0x000fe20000400000 */
[----:B-1----:R-:W-:-:S04]  /*1230*/  @!P0 FMUL R6, R6, R6 ;  /* 0x0000000606068220 */ /* 0x002fc80000400000 */
[----:B------:R-:W-:Y:S01]  /*1240*/  FMUL R3, R6, R3 ;  /* 0x0000000306037220 */ /* 0x000fe20000400000 */
[----:B------:R-:W-:Y:S06]  /*1250*/  @P1 EXIT ;  /* 0x000000000000194d */ /* 0x000fec0003800000 */
[----:B------:R-:W-:Y:S01]  /*1260*/  STG.E.64 desc[UR4][R4.64], R2 ;  /* 0x0000000204007986 */ /* 0x000fe2000c101b04 */
[----:B------:R-:W-:Y:S05]  /*1270*/  EXIT ;  /* 0x000000000000794d */ /* 0x000fea0003800000 */
.L_x_6:
[----:B------:R-:W-:-:S00]  /*1280*/  BRA `(.L_x_6) ;  /* 0xfffffffc00fc7947 */ /* 0x000fc0000383ffff */
[----:B------:R-:W-:-:S00]  /*1290*/  NOP ;  /* 0x0000000000007918 */ /* 0x000fc00000000000 */
        /* <DEDUP_REMOVED lines=14> */
.L_x_7:


//--------------------- .nv.global.init           --------------------------
	.section	.nv.global.init,"aw",@progbits
	.align	4
.nv.global.init:
	.type		__cudart_i2opi_f,@object
	.size		__cudart_i2opi_f,(_$_str - __cudart_i2opi_f)
__cudart_i2opi_f:
        /*0000*/ 	.byte	0x41, 0x90, 0x43, 0x3c, 0x99, 0x95, 0x62, 0xdb, 0xc0, 0xdd, 0x34, 0xf5, 0xd1, 0x57, 0x27, 0xfc
        /*0010*/ 	.byte	0x29, 0x15, 0x44, 0x4e, 0x6e, 0x83, 0xf9, 0xa2
	.type		_$_str,@object
	.size		_$_str,(.L_0 - _$_str)
_$_str:
        /*0018*/ 	.byte	0x5f, 0x5f, 0x43, 0x55, 0x44, 0x41, 0x5f, 0x46, 0x54, 0x5a, 0x00
.L_0:


//--------------------- .nv.constant0.triton_poi_fused_add_div_exp_mul_neg_sin_sub_1 --------------------------
	.section	.nv.constant0.triton_poi_fused_add_div_exp_mul_neg_sin_sub_1,"a",@progbits
	.sectionflags	@""
	.align	4
.nv.constant0.triton_poi_fused_add_div_exp_mul_neg_sin_sub_1:
	.zero		580
